	.headerflags	@"EF_CUDA_TEXMODE_UNIFIED EF_CUDA_64BIT_ADDRESS EF_CUDA_ACCELERATORS EF_CUDA_SM90 EF_CUDA_VIRTUAL_SM(EF_CUDA_SM90)"
	.elftype	@"ET_EXEC"


//--------------------- .nv.info                  --------------------------
	.section	.nv.info,"",@"SHT_CUDA_INFO"
	.align	4


	//----- nvinfo : EIATTR_REGCOUNT
	.align		4
        /*0000*/ 	.byte	0x04, 0x2f
        /*0002*/ 	.short	(.L_1 - .L_0)
	.align		4
.L_0:
        /*0004*/ 	.word	index@(triton_poi_fused__unsafe_index_add_convolution_mul_sub_34)
        /*0008*/ 	.word	0x00000038


	//----- nvinfo : EIATTR_MIN_STACK_SIZE
	.align		4
.L_1:
        /*000c*/ 	.byte	0x04, 0x12
        /*000e*/ 	.short	(.L_3 - .L_2)
	.align		4
.L_2:
        /*0010*/ 	.word	index@(triton_poi_fused__unsafe_index_add_convolution_mul_sub_34)
        /*0014*/ 	.word	0x00000000


	//----- nvinfo : EIATTR_FRAME_SIZE
	.align		4
.L_3:
        /*0018*/ 	.byte	0x04, 0x11
        /*001a*/ 	.short	(.L_5 - .L_4)
	.align		4
.L_4:
        /*001c*/ 	.word	index@(triton_poi_fused__unsafe_index_add_convolution_mul_sub_34)
        /*0020*/ 	.word	0x00000000


	//----- nvinfo : EIATTR_MIN_STACK_SIZE
	.align		4
.L_5:
        /*0024*/ 	.byte	0x04, 0x12
        /*0026*/ 	.short	(.L_7 - .L_6)
	.align		4
.L_6:
        /*0028*/ 	.word	index@(triton_poi_fused__unsafe_index_add_convolution_mul_sub_34)
        /*002c*/ 	.word	0x00000000
.L_7:


//--------------------- .nv.info.triton_poi_fused__unsafe_index_add_convolution_mul_sub_34 --------------------------
	.section	.nv.info.triton_poi_fused__unsafe_index_add_convolution_mul_sub_34,"",@"SHT_CUDA_INFO"
	.sectionflags	@""
	.align	4


	//----- nvinfo : EIATTR_CUDA_API_VERSION
	.align		4
        /*0000*/ 	.byte	0x04, 0x37
        /*0002*/ 	.short	(.L_9 - .L_8)
.L_8:
        /*0004*/ 	.word	0x0000007c


	//----- nvinfo : EIATTR_KPARAM_INFO
	.align		4
.L_9:
        /*0008*/ 	.byte	0x04, 0x17
        /*000a*/ 	.short	(.L_11 - .L_10)
.L_10:
        /*000c*/ 	.word	0x00000000
        /*0010*/ 	.short	0x0009
        /*0012*/ 	.short	0x0048
        /*0014*/ 	.byte	0x00, 0xf0, 0x11, 0x00


	//----- nvinfo : EIATTR_KPARAM_INFO
	.align		4
.L_11:
        /*0018*/ 	.byte	0x04, 0x17
        /*001a*/ 	.short	(.L_13 - .L_12)
.L_12:
        /*001c*/ 	.word	0x00000000
        /*0020*/ 	.short	0x0008
        /*0022*/ 	.short	0x0040
        /*0024*/ 	.byte	0x00, 0xf4, 0x21, 0x00


	//----- nvinfo : EIATTR_KPARAM_INFO
	.align		4
.L_13:
        /*0028*/ 	.byte	0x04, 0x17
        /*002a*/ 	.short	(.L_15 - .L_14)
.L_14:
        /*002c*/ 	.word	0x00000000
        /*0030*/ 	.short	0x0007
        /*0032*/ 	.short	0x0038
        /*0034*/ 	.byte	0x00, 0xf4, 0x21, 0x00


	//----- nvinfo : EIATTR_KPARAM_INFO
	.align		4
.L_15:
        /*0038*/ 	.byte	0x04, 0x17
        /*003a*/ 	.short	(.L_17 - .L_16)
.L_16:
        /*003c*/ 	.word	0x00000000
        /*0040*/ 	.short	0x0006
        /*0042*/ 	.short	0x0030
        /*0044*/ 	.byte	0x00, 0xf4, 0x21, 0x00


	//----- nvinfo : EIATTR_KPARAM_INFO
	.align		4
.L_17:
        /*0048*/ 	.byte	0x04, 0x17
        /*004a*/ 	.short	(.L_19 - .L_18)
.L_18:
        /*004c*/ 	.word	0x00000000
        /*0050*/ 	.short	0x0005
        /*0052*/ 	.short	0x0028
        /*0054*/ 	.byte	0x00, 0xf4, 0x21, 0x00


	//----- nvinfo : EIATTR_KPARAM_INFO
	.align		4
.L_19:
        /*0058*/ 	.byte	0x04, 0x17
        /*005a*/ 	.short	(.L_21 - .L_20)
.L_20:
        /*005c*/ 	.word	0x00000000
        /*0060*/ 	.short	0x0004
        /*0062*/ 	.short	0x0020
        /*0064*/ 	.byte	0x00, 0xf4, 0x21, 0x00


	//----- nvinfo : EIATTR_KPARAM_INFO
	.align		4
.L_21:
        /*0068*/ 	.byte	0x04, 0x17
        /*006a*/ 	.short	(.L_23 - .L_22)
.L_22:
        /*006c*/ 	.word	0x00000000
        /*0070*/ 	.short	0x0003
        /*0072*/ 	.short	0x0018
        /*0074*/ 	.byte	0x00, 0xf4, 0x21, 0x00


	//----- nvinfo : EIATTR_KPARAM_INFO
	.align		4
.L_23:
        /*0078*/ 	.byte	0x04, 0x17
        /*007a*/ 	.short	(.L_25 - .L_24)
.L_24:
        /*007c*/ 	.word	0x00000000
        /*0080*/ 	.short	0x0002
        /*0082*/ 	.short	0x0010
        /*0084*/ 	.byte	0x00, 0xf4, 0x21, 0x00


	//----- nvinfo : EIATTR_KPARAM_INFO
	.align		4
.L_25:
        /*0088*/ 	.byte	0x04, 0x17
        /*008a*/ 	.short	(.L_27 - .L_26)
.L_26:
        /*008c*/ 	.word	0x00000000
        /*0090*/ 	.short	0x0001
        /*0092*/ 	.short	0x0008
        /*0094*/ 	.byte	0x00, 0xf4, 0x21, 0x00


	//----- nvinfo : EIATTR_KPARAM_INFO
	.align		4
.L_27:
        /*0098*/ 	.byte	0x04, 0x17
        /*009a*/ 	.short	(.L_29 - .L_28)
.L_28:
        /*009c*/ 	.word	0x00000000
        /*00a0*/ 	.short	0x0000
        /*00a2*/ 	.short	0x0000
        /*00a4*/ 	.byte	0x00, 0xf4, 0x21, 0x00


	//----- nvinfo : EIATTR_SPARSE_MMA_MASK
	.align		4
.L_29:
        /*00a8*/ 	.byte	0x03, 0x50
        /*00aa*/ 	.short	0x0000


	//----- nvinfo : EIATTR_MAXREG_COUNT
	.align		4
        /*00ac*/ 	.byte	0x03, 0x1b
        /*00ae*/ 	.short	0x00ff


	//----- nvinfo : EIATTR_EXIT_INSTR_OFFSETS
	.align		4
        /*00b0*/ 	.byte	0x04, 0x1c
        /*00b2*/ 	.short	(.L_31 - .L_30)


	//   ....[0]....
.L_30:
        /*00b4*/ 	.word	0x00001670


	//----- nvinfo : EIATTR_REQNTID
	.align		4
.L_31:
        /*00b8*/ 	.byte	0x04, 0x10
        /*00ba*/ 	.short	(.L_33 - .L_32)
.L_32:
        /*00bc*/ 	.word	0x00000080
        /*00c0*/ 	.word	0x00000001
        /*00c4*/ 	.word	0x00000001


	//----- nvinfo : EIATTR_CBANK_PARAM_SIZE
	.align		4
.L_33:
        /*00c8*/ 	.byte	0x03, 0x19
        /*00ca*/ 	.short	0x004c


	//----- nvinfo : EIATTR_PARAM_CBANK
	.align		4
        /*00cc*/ 	.byte	0x04, 0x0a
        /*00ce*/ 	.short	(.L_35 - .L_34)
	.align		4
.L_34:
        /*00d0*/ 	.word	index@(.nv.constant0.triton_poi_fused__unsafe_index_add_convolution_mul_sub_34)
        /*00d4*/ 	.short	0x0210
        /*00d6*/ 	.short	0x004c


	//----- nvinfo : EIATTR_SW_WAR
	.align		4
.L_35:
        /*00d8*/ 	.byte	0x04, 0x36
        /*00da*/ 	.short	(.L_37 - .L_36)
.L_36:
        /*00dc*/ 	.word	0x00000008
.L_37:


//--------------------- .nv.callgraph             --------------------------
	.section	.nv.callgraph,"",@"SHT_CUDA_CALLGRAPH"
	.align	4
	.sectionentsize	8
	.align		4
        /*0000*/ 	.word	0x00000000
	.align		4
        /*0004*/ 	.word	0xffffffff
	.align		4
        /*0008*/ 	.word	0x00000000
	.align		4
        /*000c*/ 	.word	0xfffffffe
	.align		4
        /*0010*/ 	.word	0x00000000
	.align		4
        /*0014*/ 	.word	0xfffffffd
	.align		4
        /*0018*/ 	.word	0x00000000
	.align		4
        /*001c*/ 	.word	0xfffffffc


//--------------------- .text.triton_poi_fused__unsafe_index_add_convolution_mul_sub_34 --------------------------
	.section	.text.triton_poi_fused__unsafe_index_add_convolution_mul_sub_34,"ax",@progbits
	.align	128
        .global         triton_poi_fused__unsafe_index_add_convolution_mul_sub_34
        .type           triton_poi_fused__unsafe_index_add_convolution_mul_sub_34,@function
        .size           triton_poi_fused__unsafe_index_add_convolution_mul_sub_34,(.L_x_1 - triton_poi_fused__unsafe_index_add_convolution_mul_sub_34)
        .other          triton_poi_fused__unsafe_index_add_convolution_mul_sub_34,@"STO_CUDA_ENTRY STV_DEFAULT"
triton_poi_fused__unsafe_index_add_convolution_mul_sub_34:
.text.triton_poi_fused__unsafe_index_add_convolution_mul_sub_34:
[----:B------:R-:W-:Y:S01]  /*0000*/  LDC R1, c[0x0][0x28] ;  /* 0x00000a00ff017b82 */ /* 0x000fe20000000800 */
[----:B------:R-:W1:Y:S07]  /*0010*/  S2R R0, SR_TID.X ;  /* 0x0000000000007919 */ /* 0x000e6e0000002100 */
[----:B------:R-:W2:Y:S01]  /*0020*/  LDC.64 R26, c[0x0][0x218] ;  /* 0x00008600ff1a7b82 */ /* 0x000ea20000000a00 */
[----:B------:R-:W-:Y:S01]  /*0030*/  ULDC.64 UR4, c[0x0][0x208] ;  /* 0x0000820000047ab9 */ /* 0x000fe20000000a00 */
[----:B------:R-:W-:Y:S01]  /*0040*/  ULDC.64 UR6, c[0x0][0x228] ;  /* 0x00008a0000067ab9 */ /* 0x000fe20000000a00 */
[----:B------:R-:W3:Y:S05]  /*0050*/  S2R R7, SR_CTAID.X ;  /* 0x0000000000077919 */ /* 0x000eea0000002500 */
[----:B------:R-:W4:Y:S08]  /*0060*/  LDC.64 R50, c[0x0][0x220] ;  /* 0x00008800ff327b82 */ /* 0x000f300000000a00 */
[----:B------:R-:W5:Y:S08]  /*0070*/  LDC.64 R34, c[0x0][0x238] ;  /* 0x00008e00ff227b82 */ /* 0x000f700000000a00 */
[----:B------:R-:W4:Y:S01]  /*0080*/  LDC.64 R28, c[0x0][0x248] ;  /* 0x00009200ff1c7b82 */ /* 0x000f220000000a00 */
[----:B-1----:R-:W-:-:S07]  /*0090*/  SHF.L.U32 R0, R0, 0x2, RZ ;  /* 0x0000000200007819 */ /* 0x002fce00000006ff */
[----:B------:R-:W1:Y:S01]  /*00a0*/  LDC.64 R52, c[0x0][0x250] ;  /* 0x00009400ff347b82 */ /* 0x000e620000000a00 */
[----:B------:R-:W-:-:S04]  /*00b0*/  LOP3.LUT R0, R0, 0x1fc, RZ, 0xc0, !PT ;  /* 0x000001fc00007812 */ /* 0x000fc800078ec0ff */
[----:B---3--:R-:W-:-:S04]  /*00c0*/  LEA R0, R7, R0, 0xa ;  /* 0x0000000007007211 */ /* 0x008fc800078e50ff */
[----:B------:R-:W-:-:S04]  /*00d0*/  SHF.R.S32.HI R3, RZ, 0x1f, R0 ;  /* 0x0000001fff037819 */ /* 0x000fc80000011400 */
[----:B------:R-:W-:-:S04]  /*00e0*/  LEA.HI R4, R3, R0, RZ, 0x6 ;  /* 0x0000000003047211 */ /* 0x000fc800078f30ff */
[----:B------:R-:W-:Y:S02]  /*00f0*/  SHF.R.S32.HI R41, RZ, 0x6, R4 ;  /* 0x00000006ff297819 */ /* 0x000fe40000011404 */
[----:B------:R-:W-:Y:S02]  /*0100*/  LOP3.LUT R5, R4, 0xffffffc0, RZ, 0xc0, !PT ;  /* 0xffffffc004057812 */ /* 0x000fe400078ec0ff */
[----:B------:R-:W-:-:S04]  /*0110*/  LEA.HI R2, R41, R41, RZ, 0x6 ;  /* 0x0000002929027211 */ /* 0x000fc800078f30ff */
[----:B------:R-:W-:-:S05]  /*0120*/  LOP3.LUT R2, R2, 0xffffffc0, RZ, 0xc0, !PT ;  /* 0xffffffc002027812 */ /* 0x000fca00078ec0ff */
[----:B------:R-:W-:-:S04]  /*0130*/  IMAD.IADD R41, R41, 0x1, -R2 ;  /* 0x0000000129297824 */ /* 0x000fc800078e0a02 */
[----:B--2---:R-:W-:Y:S01]  /*0140*/  IMAD.WIDE R2, R41, 0x8, R26 ;  /* 0x0000000829027825 */ /* 0x004fe200078e021a */
[----:B------:R-:W-:-:S05]  /*0150*/  IADD3 R5, R0, -R5, RZ ;  /* 0x8000000500057210 */ /* 0x000fca0007ffe0ff */
[----:B------:R-:W2:Y:S01]  /*0160*/  LDG.E.EL.64 R2, desc[UR4][R2.64] ;  /* 0x0000000402027981 */ /* 0x000ea2000c2e1b00 */
[----:B----4-:R-:W-:-:S04]  /*0170*/  IMAD.WIDE R16, R5, 0x8, R50 ;  /* 0x0000000805107825 */ /* 0x010fc800078e0232 */
[----:B-----5:R-:W-:Y:S02]  /*0180*/  IMAD.WIDE R12, R5, 0x8, R34 ;  /* 0x00000008050c7825 */ /* 0x020fe400078e0222 */
[----:B------:R-:W3:Y:S04]  /*0190*/  LDG.E.EL.128 R16, desc[UR4][R16.64] ;  /* 0x0000000410107981 */ /* 0x000ee8000c2e1d00 */
[----:B------:R-:W4:Y:S01]  /*01a0*/  LDG.E.EL.128 R12, desc[UR4][R12.64] ;  /* 0x000000040c0c7981 */ /* 0x000f22000c2e1d00 */
[----:B0-----:R-:W-:Y:S01]  /*01b0*/  IMAD.WIDE R32, R41, 0x8, R28 ;  /* 0x0000000829207825 */ /* 0x001fe200078e021c */
[----:B------:R-:W-:-:S05]  /*01c0*/  SHF.R.S32.HI R31, RZ, 0x15, R7 ;  /* 0x00000015ff1f7819 */ /* 0x000fca0000011407 */
[----:B------:R-:W5:Y:S01]  /*01d0*/  LDG.E.EL.64 R32, desc[UR4][R32.64] ;  /* 0x0000000420207981 */ /* 0x000f62000c2e1b00 */
[----:B------:R-:W-:-:S04]  /*01e0*/  SGXT R31, R31, 0x1 ;  /* 0x000000011f1f781a */ /* 0x000fc80000000200 */
[----:B------:R-:W-:-:S04]  /*01f0*/  LEA.HI R23, R31, R0, RZ, 0xc ;  /* 0x000000001f177211 */ /* 0x000fc800078f60ff */
[----:B------:R-:W-:-:S05]  /*0200*/  SHF.R.S32.HI R23, RZ, 0xc, R23 ;  /* 0x0000000cff177819 */ /* 0x000fca0000011417 */
[----:B------:R-:W-:-:S05]  /*0210*/  IMAD.HI R10, R23, 0x66666667, RZ ;  /* 0x66666667170a7827 */ /* 0x000fca00078e02ff */
[----:B------:R-:W-:-:S04]  /*0220*/  SHF.R.S32.HI R7, RZ, 0x1, R10 ;  /* 0x00000001ff077819 */ /* 0x000fc8000001140a */
[----:B------:R-:W-:Y:S02]  /*0230*/  LEA.HI R10, R10, R7, RZ, 0x1 ;  /* 0x000000070a0a7211 */ /* 0x000fe400078f08ff */
[----:B------:R-:W0:Y:S01]  /*0240*/  LDC.64 R6, c[0x0][0x230] ;  /* 0x00008c00ff067b82 */ /* 0x000e220000000a00 */
[----:B------:R-:W-:Y:S02]  /*0250*/  IADD3 R24, R0, 0x200, RZ ;  /* 0x0000020000187810 */ /* 0x000fe40007ffe0ff */
[----:B--2---:R-:W-:-:S04]  /*0260*/  SHF.R.U32.HI R9, RZ, 0x1b, R3 ;  /* 0x0000001bff097819 */ /* 0x004fc80000011603 */
[----:B------:R-:W-:-:S04]  /*0270*/  LOP3.LUT R9, R9, 0x10, RZ, 0xc0, !PT ;  /* 0x0000001009097812 */ /* 0x000fc800078ec0ff */
[----:B------:R-:W-:Y:S02]  /*0280*/  IADD3 R22, P0, R2, R9, RZ ;  /* 0x0000000902167210 */ /* 0x000fe40007f1e0ff */
[----:B---3--:R-:W-:Y:S02]  /*0290*/  SHF.R.U32.HI R2, RZ, 0x19, R17 ;  /* 0x00000019ff027819 */ /* 0x008fe40000011611 */
[----:B----4-:R-:W-:Y:S01]  /*02a0*/  SHF.R.U32.HI R20, RZ, 0x19, R13 ;  /* 0x00000019ff147819 */ /* 0x010fe2000001160d */
[----:B------:R-:W-:Y:S01]  /*02b0*/  IMAD.X R11, RZ, RZ, R3, P0 ;  /* 0x000000ffff0b7224 */ /* 0x000fe200000e0603 */
[----:B------:R-:W-:Y:S02]  /*02c0*/  LEA R9, P0, R16, UR6, 0x2 ;  /* 0x0000000610097c11 */ /* 0x000fe4000f8010ff */
[----:B------:R-:W-:Y:S02]  /*02d0*/  LOP3.LUT R2, R2, 0x40, RZ, 0xc0, !PT ;  /* 0x0000004002027812 */ /* 0x000fe400078ec0ff */
[----:B------:R-:W-:-:S02]  /*02e0*/  LEA R3, P1, R12, UR6, 0x2 ;  /* 0x000000060c037c11 */ /* 0x000fc4000f8210ff */
[----:B------:R-:W-:Y:S02]  /*02f0*/  LOP3.LUT R20, R20, 0x40, RZ, 0xc0, !PT ;  /* 0x0000004014147812 */ /* 0x000fe400078ec0ff */
[----:B------:R-:W-:Y:S02]  /*0300*/  LEA.HI.X R4, R16, UR7, R17, 0x2, P0 ;  /* 0x0000000710047c11 */ /* 0x000fe400080f1411 */
[----:B------:R-:W-:Y:S02]  /*0310*/  IADD3 R2, P0, R2, R9, RZ ;  /* 0x0000000902027210 */ /* 0x000fe40007f1e0ff */
[----:B------:R-:W-:Y:S01]  /*0320*/  LEA.HI.X R12, R12, UR7, R13, 0x2, P1 ;  /* 0x000000070c0c7c11 */ /* 0x000fe200088f140d */
[----:B------:R-:W2:Y:S01]  /*0330*/  LDC.64 R8, c[0x0][0x240] ;  /* 0x00009000ff087b82 */ /* 0x000ea20000000a00 */
[----:B------:R-:W-:Y:S01]  /*0340*/  IADD3 R20, P1, R20, R3, RZ ;  /* 0x0000000314147210 */ /* 0x000fe20007f3e0ff */
[----:B------:R-:W-:Y:S01]  /*0350*/  IMAD R13, R10, -0x5, R23 ;  /* 0xfffffffb0a0d7824 */ /* 0x000fe200078e0217 */
[C---:B------:R-:W-:Y:S01]  /*0360*/  SHF.L.U32 R25, R22.reuse, 0x6, RZ ;  /* 0x0000000616197819 */ /* 0x040fe200000006ff */
[----:B------:R-:W-:Y:S01]  /*0370*/  IMAD.SHL.U32 R23, R23, 0x100, RZ ;  /* 0x0000010017177824 */ /* 0x000fe200078e00ff */
[----:B------:R-:W-:Y:S01]  /*0380*/  IADD3.X R4, RZ, R4, RZ, P0, !PT ;  /* 0x00000004ff047210 */ /* 0x000fe200007fe4ff */
[----:B------:R-:W-:Y:S01]  /*0390*/  IMAD.X R3, RZ, RZ, R12, P1 ;  /* 0x000000ffff037224 */ /* 0x000fe200008e060c */
[----:B------:R-:W-:Y:S01]  /*03a0*/  SHF.L.U64.HI R22, R22, 0x6, R11 ;  /* 0x0000000616167819 */ /* 0x000fe2000001020b */
[----:B0-----:R-:W-:Y:S01]  /*03b0*/  IMAD.WIDE R12, R13, 0x4, R6 ;  /* 0x000000040d0c7825 */ /* 0x001fe200078e0206 */
[----:B------:R-:W-:-:S02]  /*03c0*/  IADD3 R16, P0, R25, R2, RZ ;  /* 0x0000000219107210 */ /* 0x000fc40007f1e0ff */
[----:B------:R-:W-:Y:S02]  /*03d0*/  IADD3 R36, P1, R20, R25, RZ ;  /* 0x0000001914247210 */ /* 0x000fe40007f3e0ff */
[----:B------:R-:W-:Y:S01]  /*03e0*/  IADD3.X R17, R22, R4, RZ, P0, !PT ;  /* 0x0000000416117210 */ /* 0x000fe200007fe4ff */
[----:B------:R0:W3:Y:S01]  /*03f0*/  LDG.E.EL R21, desc[UR4][R12.64] ;  /* 0x000000040c157981 */ /* 0x0000e2000c2e1900 */
[----:B------:R-:W-:Y:S01]  /*0400*/  IADD3.X R37, R3, R22, RZ, P1, !PT ;  /* 0x0000001603257210 */ /* 0x000fe20000ffe4ff */
[----:B------:R-:W-:-:S04]  /*0410*/  IMAD.WIDE R16, R23, 0x4, R16 ;  /* 0x0000000417107825 */ /* 0x000fc800078e0210 */
[----:B------:R-:W-:Y:S02]  /*0420*/  IMAD.WIDE R36, R23, 0x4, R36 ;  /* 0x0000000417247825 */ /* 0x000fe400078e0224 */
[----:B------:R4:W3:Y:S04]  /*0430*/  LDG.E.EL R16, desc[UR4][R16.64] ;  /* 0x0000000410107981 */ /* 0x0008e8000c2e1900 */
[----:B------:R-:W3:Y:S01]  /*0440*/  LDG.E.EL R36, desc[UR4][R36.64] ;  /* 0x0000000424247981 */ /* 0x000ee2000c2e1900 */
[----:B--2---:R-:W-:-:S06]  /*0450*/  IMAD.WIDE R8, R5, 0x4, R8 ;  /* 0x0000000405087825 */ /* 0x004fcc00078e0208 */
[----:B------:R-:W2:Y:S01]  /*0460*/  LDG.E.EL.128 R8, desc[UR4][R8.64] ;  /* 0x0000000408087981 */ /* 0x000ea2000c2e1d00 */
[----:B------:R-:W-:-:S04]  /*0470*/  LEA.HI R5, R31, R24, RZ, 0xc ;  /* 0x000000181f057211 */ /* 0x000fc800078f60ff */
[----:B------:R-:W-:-:S05]  /*0480*/  SHF.R.S32.HI R5, RZ, 0xc, R5 ;  /* 0x0000000cff057819 */ /* 0x000fca0000011405 */
[----:B------:R-:W-:Y:S01]  /*0490*/  IMAD.HI R30, R5, 0x66666667, RZ ;  /* 0x66666667051e7827 */ /* 0x000fe200078e02ff */
[----:B------:R-:W-:-:S04]  /*04a0*/  LEA.HI R24, R31, R24, RZ, 0x6 ;  /* 0x000000181f187211 */ /* 0x000fc800078f30ff */
[----:B0-----:R-:W-:Y:S02]  /*04b0*/  SHF.R.S32.HI R13, RZ, 0x1, R30 ;  /* 0x00000001ff0d7819 */ /* 0x001fe4000001141e */
[----:B------:R-:W-:Y:S02]  /*04c0*/  SHF.R.S32.HI R24, RZ, 0x6, R24 ;  /* 0x00000006ff187819 */ /* 0x000fe40000011418 */
[----:B------:R-:W-:Y:S02]  /*04d0*/  LEA.HI R30, R30, R13, RZ, 0x1 ;  /* 0x0000000d1e1e7211 */ /* 0x000fe400078f08ff */
[----:B------:R-:W-:-:S03]  /*04e0*/  LEA.HI R12, R24, R24, RZ, 0x6 ;  /* 0x00000018180c7211 */ /* 0x000fc600078f30ff */
[----:B------:R-:W-:Y:S01]  /*04f0*/  IMAD R39, R30, -0x5, R5 ;  /* 0xfffffffb1e277824 */ /* 0x000fe200078e0205 */
[----:B----4-:R-:W-:Y:S01]  /*0500*/  LOP3.LUT R17, R12, 0xffffffc0, RZ, 0xc0, !PT ;  /* 0xffffffc00c117812 */ /* 0x010fe200078ec0ff */
[----:B------:R-:W-:Y:S02]  /*0510*/  VIADD R12, R0, 0x2 ;  /* 0x00000002000c7836 */ /* 0x000fe40000000000 */
[----:B------:R-:W-:Y:S01]  /*0520*/  IMAD.WIDE R38, R39, 0x4, R6 ;  /* 0x0000000427267825 */ /* 0x000fe200078e0206 */
[----:B-----5:R-:W-:Y:S02]  /*0530*/  SHF.R.U32.HI R7, RZ, 0x1b, R33 ;  /* 0x0000001bff077819 */ /* 0x020fe40000011621 */
[----:B------:R-:W-:Y:S02]  /*0540*/  LEA.HI R31, R31, R12, RZ, 0x6 ;  /* 0x0000000c1f1f7211 */ /* 0x000fe400078f30ff */
[----:B------:R-:W-:Y:S02]  /*0550*/  LOP3.LUT R7, R7, 0x10, RZ, 0xc0, !PT ;  /* 0x0000001007077812 */ /* 0x000fe400078ec0ff */
[----:B------:R-:W-:-:S02]  /*0560*/  LOP3.LUT R13, R31, 0xffffffc0, RZ, 0xc0, !PT ;  /* 0xffffffc01f0d7812 */ /* 0x000fc400078ec0ff */
[----:B------:R-:W-:Y:S02]  /*0570*/  IADD3 R31, P0, R32, R7, RZ ;  /* 0x00000007201f7210 */ /* 0x000fe40007f1e0ff */
[----:B------:R-:W-:Y:S01]  /*0580*/  IADD3 R17, R24, -R17, RZ ;  /* 0x8000001118117210 */ /* 0x000fe20007ffe0ff */
[----:B------:R0:W4:Y:S01]  /*0590*/  LDG.E.EL R7, desc[UR4][R38.64] ;  /* 0x0000000426077981 */ /* 0x000122000c2e1900 */
[----:B------:R-:W-:Y:S02]  /*05a0*/  SHF.R.U32.HI R24, RZ, 0x19, R19 ;  /* 0x00000019ff187819 */ /* 0x000fe40000011613 */
[----:B------:R-:W-:Y:S02]  /*05b0*/  IADD3.X R30, RZ, R33, RZ, P0, !PT ;  /* 0x00000021ff1e7210 */ /* 0x000fe400007fe4ff */
[----:B------:R-:W-:Y:S02]  /*05c0*/  LEA R33, P0, R18, UR6, 0x2 ;  /* 0x0000000612217c11 */ /* 0x000fe4000f8010ff */
[----:B------:R-:W-:-:S02]  /*05d0*/  LOP3.LUT R24, R24, 0x40, RZ, 0xc0, !PT ;  /* 0x0000004018187812 */ /* 0x000fc400078ec0ff */
[----:B------:R-:W-:Y:S02]  /*05e0*/  LEA.HI.X R18, R18, UR7, R19, 0x2, P0 ;  /* 0x0000000712127c11 */ /* 0x000fe400080f1413 */
[----:B------:R-:W-:Y:S02]  /*05f0*/  IADD3 R13, R12, -R13, RZ ;  /* 0x8000000d0c0d7210 */ /* 0x000fe40007ffe0ff */
[----:B------:R-:W-:Y:S02]  /*0600*/  IADD3 R24, P0, R24, R33, RZ ;  /* 0x0000002118187210 */ /* 0x000fe40007f1e0ff */
[C---:B------:R-:W-:Y:S02]  /*0610*/  LEA R32, P1, R14.reuse, UR6, 0x2 ;  /* 0x000000060e207c11 */ /* 0x040fe4000f8210ff */
[--C-:B------:R-:W-:Y:S02]  /*0620*/  SHF.R.U32.HI R12, RZ, 0x19, R15.reuse ;  /* 0x00000019ff0c7819 */ /* 0x100fe4000001160f */
[C---:B------:R-:W-:Y:S01]  /*0630*/  SHF.L.U64.HI R30, R31.reuse, 0x6, R30 ;  /* 0x000000061f1e7819 */ /* 0x040fe2000001021e */
[----:B------:R-:W-:Y:S01]  /*0640*/  IMAD.SHL.U32 R31, R31, 0x40, RZ ;  /* 0x000000401f1f7824 */ /* 0x000fe200078e00ff */
[----:B------:R-:W-:-:S02]  /*0650*/  LEA.HI.X R33, R14, UR7, R15, 0x2, P1 ;  /* 0x000000070e217c11 */ /* 0x000fc400088f140f */
[----:B0-----:R-:W-:Y:S02]  /*0660*/  IADD3.X R39, RZ, R18, RZ, P0, !PT ;  /* 0x00000012ff277210 */ /* 0x001fe400007fe4ff */
[----:B------:R-:W-:Y:S02]  /*0670*/  LOP3.LUT R15, R12, 0x40, RZ, 0xc0, !PT ;  /* 0x000000400c0f7812 */ /* 0x000fe400078ec0ff */
[----:B------:R-:W-:Y:S02]  /*0680*/  IADD3 R14, P0, R24, R25, RZ ;  /* 0x00000019180e7210 */ /* 0x000fe40007f1e0ff */
[----:B------:R-:W-:Y:S02]  /*0690*/  IADD3 R32, P1, R15, R32, RZ ;  /* 0x000000200f207210 */ /* 0x000fe40007f3e0ff */
[----:B------:R-:W-:Y:S01]  /*06a0*/  IADD3 R46, P2, R31, R2, RZ ;  /* 0x000000021f2e7210 */ /* 0x000fe20007f5e0ff */
[----:B------:R-:W-:Y:S01]  /*06b0*/  IMAD.X R15, R39, 0x1, R22, P0 ;  /* 0x00000001270f7824 */ /* 0x000fe200000e0616 */
[----:B------:R-:W-:Y:S01]  /*06c0*/  IADD3 R48, P3, R31, R20, RZ ;  /* 0x000000141f307210 */ /* 0x000fe20007f7e0ff */
[----:B-1----:R-:W-:Y:S01]  /*06d0*/  IMAD.WIDE R40, R41, 0x4, R52 ;  /* 0x0000000429287825 */ /* 0x002fe200078e0234 */
[----:B------:R-:W-:-:S02]  /*06e0*/  IADD3.X R47, R30, R4, RZ, P2, !PT ;  /* 0x000000041e2f7210 */ /* 0x000fc400017fe4ff */
[----:B------:R-:W-:Y:S01]  /*06f0*/  IADD3.X R49, R30, R3, RZ, P3, !PT ;  /* 0x000000031e317210 */ /* 0x000fe20001ffe4ff */
[C---:B------:R-:W-:Y:S01]  /*0700*/  IMAD.WIDE R14, R23.reuse, 0x4, R14 ;  /* 0x00000004170e7825 */ /* 0x040fe200078e020e */
[----:B------:R-:W-:Y:S01]  /*0710*/  IADD3.X R33, RZ, R33, RZ, P1, !PT ;  /* 0x00000021ff217210 */ /* 0x000fe20000ffe4ff */
[----:B------:R0:W5:Y:S01]  /*0720*/  LDG.E.EL R6, desc[UR4][R40.64] ;  /* 0x0000000428067981 */ /* 0x000162000c2e1900 */
[----:B------:R-:W-:Y:S01]  /*0730*/  IADD3 R42, P0, R32, R25, RZ ;  /* 0x00000019202a7210 */ /* 0x000fe20007f1e0ff */
[C---:B------:R-:W-:Y:S02]  /*0740*/  IMAD.WIDE R46, R23.reuse, 0x4, R46 ;  /* 0x00000004172e7825 */ /* 0x040fe400078e022e */
[----:B------:R1:W4:Y:S01]  /*0750*/  LDG.E.EL R38, desc[UR4][R14.64] ;  /* 0x000000040e267981 */ /* 0x000322000c2e1900 */
[----:B------:R-:W-:Y:S01]  /*0760*/  IADD3.X R43, R33, R22, RZ, P0, !PT ;  /* 0x00000016212b7210 */ /* 0x000fe200007fe4ff */
[----:B------:R-:W-:Y:S02]  /*0770*/  IMAD.WIDE R48, R23, 0x4, R48 ;  /* 0x0000000417307825 */ /* 0x000fe400078e0230 */
[----:B------:R-:W4:Y:S01]  /*0780*/  LDG.E.EL R46, desc[UR4][R46.64] ;  /* 0x000000042e2e7981 */ /* 0x000f22000c2e1900 */
[----:B0-----:R-:W-:-:S03]  /*0790*/  IADD3 R40, P1, R31, R24, RZ ;  /* 0x000000181f287210 */ /* 0x001fc60007f3e0ff */
[----:B------:R-:W5:Y:S01]  /*07a0*/  LDG.E.EL R48, desc[UR4][R48.64] ;  /* 0x0000000430307981 */ /* 0x000f62000c2e1900 */
[----:B-1----:R-:W-:Y:S01]  /*07b0*/  IADD3 R14, P0, R31, R32, RZ ;  /* 0x000000201f0e7210 */ /* 0x002fe20007f1e0ff */
[----:B------:R-:W-:-:S03]  /*07c0*/  IMAD.X R41, R30, 0x1, R39, P1 ;  /* 0x000000011e297824 */ /* 0x000fc600008e0627 */
[----:B------:R-:W-:Y:S01]  /*07d0*/  IADD3.X R15, R30, R33, RZ, P0, !PT ;  /* 0x000000211e0f7210 */ /* 0x000fe200007fe4ff */
[----:B------:R-:W-:-:S04]  /*07e0*/  IMAD.WIDE R42, R23, 0x4, R42 ;  /* 0x00000004172a7825 */ /* 0x000fc800078e022a */
[C---:B------:R-:W-:Y:S02]  /*07f0*/  IMAD.WIDE R40, R23.reuse, 0x4, R40 ;  /* 0x0000000417287825 */ /* 0x040fe400078e0228 */
[----:B------:R-:W5:Y:S02]  /*0800*/  LDG.E.EL R42, desc[UR4][R42.64] ;  /* 0x000000042a2a7981 */ /* 0x000f64000c2e1900 */
[----:B------:R-:W-:Y:S02]  /*0810*/  IMAD.WIDE R44, R23, 0x4, R14 ;  /* 0x00000004172c7825 */ /* 0x000fe400078e020e */
[----:B------:R-:W5:Y:S04]  /*0820*/  LDG.E.EL R40, desc[UR4][R40.64] ;  /* 0x0000000428287981 */ /* 0x000f68000c2e1900 */
[----:B------:R-:W5:Y:S01]  /*0830*/  LDG.E.EL R44, desc[UR4][R44.64] ;  /* 0x000000042c2c7981 */ /* 0x000f62000c2e1900 */
[----:B------:R-:W-:-:S04]  /*0840*/  IMAD.WIDE R14, R13, 0x8, R50 ;  /* 0x000000080d0e7825 */ /* 0x000fc800078e0232 */
[----:B------:R-:W-:Y:S02]  /*0850*/  IMAD.WIDE R18, R13, 0x8, R34 ;  /* 0x000000080d127825 */ /* 0x000fe400078e0222 */
[----:B------:R-:W5:Y:S02]  /*0860*/  LDG.E.EL.128 R12, desc[UR4][R14.64] ;  /* 0x000000040e0c7981 */ /* 0x000f64000c2e1d00 */
[----:B------:R-:W-:-:S04]  /*0870*/  IMAD.WIDE R26, R17, 0x8, R26 ;  /* 0x00000008111a7825 */ /* 0x000fc800078e021a */
[----:B------:R-:W-:-:S04]  /*0880*/  IMAD.WIDE R28, R17, 0x8, R28 ;  /* 0x00000008111c7825 */ /* 0x000fc800078e021c */
[----:B------:R-:W-:Y:S02]  /*0890*/  IMAD.WIDE R52, R17, 0x4, R52 ;  /* 0x0000000411347825 */ /* 0x000fe400078e0234 */
[----:B------:R-:W5:Y:S02]  /*08a0*/  LDG.E.EL.64 R28, desc[UR4][R28.64] ;  /* 0x000000041c1c7981 */ /* 0x000f64000c2e1b00 */
[C---:B---3--:R-:W-:Y:S01]  /*08b0*/  FADD R37, R21.reuse, R16 ;  /* 0x0000001015257221 */ /* 0x048fe20000000000 */
[----:B------:R-:W-:-:S04]  /*08c0*/  FADD R36, R21, R36 ;  /* 0x0000002415247221 */ /* 0x000fc80000000000 */
[----:B------:R-:W-:Y:S02]  /*08d0*/  FADD R16, -R37, R36 ;  /* 0x0000002425107221 */ /* 0x000fe40000000100 */
[----:B------:R-:W3:Y:S02]  /*08e0*/  LDG.E.EL R36, desc[UR4][R52.64] ;  /* 0x0000000434247981 */ /* 0x000ee4000c2e1900 */
[----:B--2---:R-:W-:Y:S02]  /*08f0*/  FFMA R37, R8, R16, R37 ;  /* 0x0000001008257223 */ /* 0x004fe40000000025 */
[----:B------:R-:W2:Y:S01]  /*0900*/  LDG.E.EL.128 R16, desc[UR4][R18.64] ;  /* 0x0000000412107981 */ /* 0x000ea2000c2e1d00 */
[C---:B----4-:R-:W-:Y:S01]  /*0910*/  FADD R35, R21.reuse, R46 ;  /* 0x0000002e15237221 */ /* 0x050fe20000000000 */
[----:B-----5:R-:W-:-:S04]  /*0920*/  FADD R48, R21, R48 ;  /* 0x0000003015307221 */ /* 0x020fc80000000000 */
[----:B------:R-:W-:Y:S01]  /*0930*/  FADD R34, -R35, R48 ;  /* 0x0000003023227221 */ /* 0x000fe20000000100 */
[----:B------:R-:W-:-:S03]  /*0940*/  FADD R38, R21, R38 ;  /* 0x0000002615267221 */ /* 0x000fc60000000000 */
[----:B------:R-:W-:Y:S01]  /*0950*/  FFMA R34, R8, R34, R35 ;  /* 0x0000002208227223 */ /* 0x000fe20000000023 */
[C---:B------:R-:W-:Y:S01]  /*0960*/  FADD R35, R21.reuse, R42 ;  /* 0x0000002a15237221 */ /* 0x040fe20000000000 */
[----:B------:R-:W-:-:S03]  /*0970*/  FADD R40, R21, R40 ;  /* 0x0000002815287221 */ /* 0x000fc60000000000 */
[----:B------:R-:W-:Y:S01]  /*0980*/  FADD R35, -R38, R35 ;  /* 0x0000002326237221 */ /* 0x000fe20000000100 */
[----:B------:R-:W-:-:S03]  /*0990*/  FADD R41, R21, R44 ;  /* 0x0000002c15297221 */ /* 0x000fc60000000000 */
[----:B------:R-:W-:Y:S01]  /*09a0*/  FFMA R35, R9, R35, R38 ;  /* 0x0000002309237223 */ /* 0x000fe20000000026 */
[----:B------:R-:W-:-:S04]  /*09b0*/  FADD R41, -R40, R41 ;  /* 0x0000002928297221 */ /* 0x000fc80000000100 */
[----:B------:R-:W-:Y:S01]  /*09c0*/  FFMA R38, R9, R41, R40 ;  /* 0x0000002909267223 */ /* 0x000fe20000000028 */
[--C-:B------:R-:W-:Y:S02]  /*09d0*/  SHF.R.U32.HI R40, RZ, 0x19, R13.reuse ;  /* 0x00000019ff287819 */ /* 0x100fe4000001160d */
[----:B------:R-:W-:Y:S02]  /*09e0*/  LEA R41, P0, R12, UR6, 0x2 ;  /* 0x000000060c297c11 */ /* 0x000fe4000f8010ff */
[----:B------:R-:W-:Y:S02]  /*09f0*/  LOP3.LUT R40, R40, 0x40, RZ, 0xc0, !PT ;  /* 0x0000004028287812 */ /* 0x000fe400078ec0ff */
[----:B------:R-:W-:Y:S02]  /*0a00*/  LEA.HI.X R43, R12, UR7, R13, 0x2, P0 ;  /* 0x000000070c2b7c11 */ /* 0x000fe400080f140d */
[----:B------:R-:W-:Y:S02]  /*0a10*/  LEA R13, P1, R14, UR6, 0x2 ;  /* 0x000000060e0d7c11 */ /* 0x000fe4000f8210ff */
[----:B------:R-:W-:-:S02]  /*0a20*/  IADD3 R12, P0, R40, R41, RZ ;  /* 0x00000029280c7210 */ /* 0x000fc40007f1e0ff */
[--C-:B------:R-:W-:Y:S02]  /*0a30*/  SHF.R.U32.HI R41, RZ, 0x19, R15.reuse ;  /* 0x00000019ff297819 */ /* 0x100fe4000001160f */
[----:B------:R-:W-:Y:S02]  /*0a40*/  LEA.HI.X R42, R14, UR7, R15, 0x2, P1 ;  /* 0x000000070e2a7c11 */ /* 0x000fe400088f140f */
[--C-:B--2---:R-:W-:Y:S02]  /*0a50*/  SHF.R.U32.HI R40, RZ, 0x19, R17.reuse ;  /* 0x00000019ff287819 */ /* 0x104fe40000011611 */
[----:B------:R-:W-:Y:S02]  /*0a60*/  LEA R15, P1, R16, UR6, 0x2 ;  /* 0x00000006100f7c11 */ /* 0x000fe4000f8210ff */
[----:B------:R-:W-:Y:S02]  /*0a70*/  LOP3.LUT R40, R40, 0x40, RZ, 0xc0, !PT ;  /* 0x0000004028287812 */ /* 0x000fe400078ec0ff */
[----:B------:R-:W-:Y:S01]  /*0a80*/  LEA.HI.X R14, R16, UR7, R17, 0x2, P1 ;  /* 0x00000007100e7c11 */ /* 0x000fe200088f1411 */
[----:B------:R-:W-:Y:S01]  /*0a90*/  IMAD.X R17, RZ, RZ, R43, P0 ;  /* 0x000000ffff117224 */ /* 0x000fe200000e062b */
[----:B------:R-:W-:-:S02]  /*0aa0*/  IADD3 R44, P0, R12, R25, RZ ;  /* 0x000000190c2c7210 */ /* 0x000fc40007f1e0ff */
[----:B------:R-:W-:Y:S02]  /*0ab0*/  IADD3 R40, P1, R40, R15, RZ ;  /* 0x0000000f28287210 */ /* 0x000fe40007f3e0ff */
[----:B------:R-:W-:Y:S02]  /*0ac0*/  IADD3.X R45, R17, R22, RZ, P0, !PT ;  /* 0x00000016112d7210 */ /* 0x000fe400007fe4ff */
[----:B------:R-:W-:Y:S02]  /*0ad0*/  LOP3.LUT R16, R41, 0x40, RZ, 0xc0, !PT ;  /* 0x0000004029107812 */ /* 0x000fe400078ec0ff */
[----:B------:R-:W-:Y:S02]  /*0ae0*/  IADD3.X R41, RZ, R14, RZ, P1, !PT ;  /* 0x0000000eff297210 */ /* 0x000fe40000ffe4ff */
[----:B------:R-:W-:Y:S01]  /*0af0*/  IADD3 R14, P1, R40, R25, RZ ;  /* 0x00000019280e7210 */ /* 0x000fe20007f3e0ff */
[----:B------:R-:W-:-:S04]  /*0b00*/  IMAD.WIDE R44, R23, 0x4, R44 ;  /* 0x00000004172c7825 */ /* 0x000fc800078e022c */
[----:B------:R-:W-:Y:S02]  /*0b10*/  IMAD.X R15, R41, 0x1, R22, P1 ;  /* 0x00000001290f7824 */ /* 0x000fe400008e0616 */
[----:B------:R-:W2:Y:S01]  /*0b20*/  LDG.E.EL R44, desc[UR4][R44.64] ;  /* 0x000000042c2c7981 */ /* 0x000ea2000c2e1900 */
[----:B------:R-:W-:-:S06]  /*0b30*/  IMAD.WIDE R14, R23, 0x4, R14 ;  /* 0x00000004170e7825 */ /* 0x000fcc00078e020e */
[----:B------:R-:W4:Y:S01]  /*0b40*/  LDG.E.EL R14, desc[UR4][R14.64] ;  /* 0x000000040e0e7981 */ /* 0x000f22000c2e1900 */
[----:B------:R-:W-:Y:S02]  /*0b50*/  IADD3 R16, P0, R16, R13, RZ ;  /* 0x0000000d10107210 */ /* 0x000fe40007f1e0ff */
[----:B------:R-:W-:-:S04]  /*0b60*/  SHF.R.U32.HI R43, RZ, 0x19, R19 ;  /* 0x00000019ff2b7819 */ /* 0x000fc80000011613 */
[----:B------:R-:W-:Y:S01]  /*0b70*/  LOP3.LUT R43, R43, 0x40, RZ, 0xc0, !PT ;  /* 0x000000402b2b7812 */ /* 0x000fe200078ec0ff */
[----:B--2---:R-:W-:Y:S01]  /*0b80*/  FADD R13, R21, R44 ;  /* 0x0000002c150d7221 */ /* 0x004fe20000000000 */
[----:B------:R-:W-:-:S04]  /*0b90*/  LEA R44, P1, R18, UR6, 0x2 ;  /* 0x00000006122c7c11 */ /* 0x000fc8000f8210ff */
[----:B------:R-:W-:Y:S02]  /*0ba0*/  LEA.HI.X R45, R18, UR7, R19, 0x2, P1 ;  /* 0x00000007122d7c11 */ /* 0x000fe400088f1413 */
[----:B------:R-:W-:Y:S01]  /*0bb0*/  IADD3.X R19, RZ, R42, RZ, P0, !PT ;  /* 0x0000002aff137210 */ /* 0x000fe200007fe4ff */
[----:B----4-:R-:W-:Y:S01]  /*0bc0*/  FADD R46, R21, R14 ;  /* 0x0000000e152e7221 */ /* 0x010fe20000000000 */
[----:B------:R-:W-:-:S03]  /*0bd0*/  IADD3 R14, P0, R16, R25, RZ ;  /* 0x00000019100e7210 */ /* 0x000fc60007f1e0ff */
[----:B------:R-:W-:Y:S02]  /*0be0*/  FADD R46, -R13, R46 ;  /* 0x0000002e0d2e7221 */ /* 0x000fe40000000100 */
[----:B------:R-:W-:Y:S02]  /*0bf0*/  IMAD.X R15, R19, 0x1, R22, P0 ;  /* 0x00000001130f7824 */ /* 0x000fe400000e0616 */
[----:B------:R-:W-:Y:S01]  /*0c00*/  FFMA R13, R10, R46, R13 ;  /* 0x0000002e0a0d7223 */ /* 0x000fe2000000000d */
[----:B------:R-:W-:Y:S01]  /*0c10*/  IMAD.WIDE R46, R23, 0x4, R14 ;  /* 0x00000004172e7825 */ /* 0x000fe200078e020e */
[----:B------:R-:W-:-:S04]  /*0c20*/  IADD3 R14, P0, R31, R12, RZ ;  /* 0x0000000c1f0e7210 */ /* 0x000fc80007f1e0ff */
[----:B------:R-:W-:Y:S01]  /*0c30*/  IADD3.X R15, R30, R17, RZ, P0, !PT ;  /* 0x000000111e0f7210 */ /* 0x000fe200007fe4ff */
[----:B------:R0:W2:Y:S01]  /*0c40*/  LDG.E.EL R42, desc[UR4][R46.64] ;  /* 0x000000042e2a7981 */ /* 0x0000a2000c2e1900 */
[----:B------:R-:W-:Y:S01]  /*0c50*/  IADD3 R18, P1, R43, R44, RZ ;  /* 0x0000002c2b127210 */ /* 0x000fe20007f3e0ff */
[----:B------:R-:W-:Y:S01]  /*0c60*/  IMAD.WIDE R48, R23, 0x4, R14 ;  /* 0x0000000417307825 */ /* 0x000fe200078e020e */
[----:B------:R-:W-:Y:S02]  /*0c70*/  IADD3 R14, P0, R31, R40, RZ ;  /* 0x000000281f0e7210 */ /* 0x000fe40007f1e0ff */
[----:B------:R-:W-:Y:S02]  /*0c80*/  IADD3.X R43, RZ, R45, RZ, P1, !PT ;  /* 0x0000002dff2b7210 */ /* 0x000fe40000ffe4ff */
[----:B------:R-:W-:Y:S01]  /*0c90*/  IADD3 R44, P1, R18, R25, RZ ;  /* 0x00000019122c7210 */ /* 0x000fe20007f3e0ff */
[----:B------:R-:W-:-:S03]  /*0ca0*/  IMAD.X R15, R30, 0x1, R41, P0 ;  /* 0x000000011e0f7824 */ /* 0x000fc600000e0629 */
[----:B------:R-:W-:Y:S01]  /*0cb0*/  IADD3.X R45, R43, R22, RZ, P1, !PT ;  /* 0x000000162b2d7210 */ /* 0x000fe20000ffe4ff */
[C---:B0-----:R-:W-:Y:S01]  /*0cc0*/  IMAD.WIDE R46, R23.reuse, 0x4, R14 ;  /* 0x00000004172e7825 */ /* 0x041fe200078e020e */
[----:B------:R-:W4:Y:S03]  /*0cd0*/  LDG.E.EL R22, desc[UR4][R48.64] ;  /* 0x0000000430167981 */ /* 0x000f26000c2e1900 */
[----:B------:R-:W-:Y:S01]  /*0ce0*/  IMAD.WIDE R44, R23, 0x4, R44 ;  /* 0x00000004172c7825 */ /* 0x000fe200078e022c */
[----:B------:R-:W5:Y:S04]  /*0cf0*/  LDG.E.EL.64 R14, desc[UR4][R26.64] ;  /* 0x000000041a0e7981 */ /* 0x000f68000c2e1b00 */
[----:B------:R-:W2:Y:S04]  /*0d00*/  LDG.E.EL R46, desc[UR4][R46.64] ;  /* 0x000000042e2e7981 */ /* 0x000ea8000c2e1900 */
[----:B------:R4:W3:Y:S02]  /*0d10*/  LDG.E.EL R44, desc[UR4][R44.64] ;  /* 0x000000042c2c7981 */ /* 0x0008e4000c2e1900 */
[C---:B----4-:R-:W-:Y:S01]  /*0d20*/  FADD R45, R21.reuse, R22 ;  /* 0x00000016152d7221 */ /* 0x050fe20000000000 */
[C---:B--2---:R-:W-:Y:S01]  /*0d30*/  FADD R22, R21.reuse, R46 ;  /* 0x0000002e15167221 */ /* 0x044fe20000000000 */
[----:B-----5:R-:W-:Y:S01]  /*0d40*/  SHF.R.U32.HI R46, RZ, 0x1b, R15 ;  /* 0x0000001bff2e7819 */ /* 0x020fe2000001160f */
[----:B---3--:R-:W-:-:S02]  /*0d50*/  FADD R25, R21, R44 ;  /* 0x0000002c15197221 */ /* 0x008fc40000000000 */
[----:B------:R-:W-:Y:S01]  /*0d60*/  FADD R22, -R45, R22 ;  /* 0x000000162d167221 */ /* 0x000fe20000000100 */
[----:B------:R-:W-:Y:S02]  /*0d70*/  IADD3 R44, P0, R31, R16, RZ ;  /* 0x000000101f2c7210 */ /* 0x000fe40007f1e0ff */
[----:B------:R-:W-:Y:S01]  /*0d80*/  LOP3.LUT R27, R46, 0x10, RZ, 0xc0, !PT ;  /* 0x000000102e1b7812 */ /* 0x000fe200078ec0ff */
[----:B------:R-:W-:Y:S01]  /*0d90*/  FFMA R22, R10, R22, R45 ;  /* 0x000000160a167223 */ /* 0x000fe2000000002d */
[----:B------:R-:W-:Y:S02]  /*0da0*/  IADD3.X R45, R30, R19, RZ, P0, !PT ;  /* 0x000000131e2d7210 */ /* 0x000fe400007fe4ff */
[----:B------:R-:W-:-:S04]  /*0db0*/  IADD3 R27, P0, R14, R27, RZ ;  /* 0x0000001b0e1b7210 */ /* 0x000fc80007f1e0ff */
[----:B------:R-:W-:Y:S02]  /*0dc0*/  IADD3.X R26, RZ, R15, RZ, P0, !PT ;  /* 0x0000000fff1a7210 */ /* 0x000fe400007fe4ff */
[----:B------:R-:W-:Y:S02]  /*0dd0*/  SHF.R.U32.HI R15, RZ, 0x1b, R29 ;  /* 0x0000001bff0f7819 */ /* 0x000fe4000001161d */
[----:B------:R-:W-:Y:S02]  /*0de0*/  IADD3 R14, P1, R31, R18, RZ ;  /* 0x000000121f0e7210 */ /* 0x000fe40007f3e0ff */
[----:B------:R-:W-:Y:S01]  /*0df0*/  LOP3.LUT R15, R15, 0x10, RZ, 0xc0, !PT ;  /* 0x000000100f0f7812 */ /* 0x000fe200078ec0ff */
[----:B------:R-:W-:-:S03]  /*0e00*/  FADD R42, R21, R42 ;  /* 0x0000002a152a7221 */ /* 0x000fc60000000000 */
[----:B------:R-:W-:Y:S01]  /*0e10*/  IADD3 R31, P0, R28, R15, RZ ;  /* 0x0000000f1c1f7210 */ /* 0x000fe20007f1e0ff */
[----:B------:R-:W-:Y:S02]  /*0e20*/  IMAD.X R15, R30, 0x1, R43, P1 ;  /* 0x000000011e0f7824 */ /* 0x000fe400008e062b */
[----:B------:R-:W-:Y:S01]  /*0e30*/  FADD R25, -R42, R25 ;  /* 0x000000192a197221 */ /* 0x000fe20000000100 */
[----:B------:R-:W-:Y:S01]  /*0e40*/  IMAD.WIDE R44, R23, 0x4, R44 ;  /* 0x00000004172c7825 */ /* 0x000fe200078e022c */
[----:B------:R-:W-:Y:S02]  /*0e50*/  IADD3.X R30, RZ, R29, RZ, P0, !PT ;  /* 0x0000001dff1e7210 */ /* 0x000fe400007fe4ff */
[----:B------:R-:W-:Y:S01]  /*0e60*/  SHF.L.U64.HI R28, R27, 0x6, R26 ;  /* 0x000000061b1c7819 */ /* 0x000fe2000001021a */
[----:B------:R-:W-:Y:S01]  /*0e70*/  IMAD.WIDE R14, R23, 0x4, R14 ;  /* 0x00000004170e7825 */ /* 0x000fe200078e020e */
[----:B------:R-:W-:-:S03]  /*0e80*/  SHF.L.U32 R27, R27, 0x6, RZ ;  /* 0x000000061b1b7819 */ /* 0x000fc600000006ff */
[----:B------:R-:W-:Y:S02]  /*0e90*/  IMAD.SHL.U32 R23, R31, 0x40, RZ ;  /* 0x000000401f177824 */ /* 0x000fe400078e00ff */
[----:B------:R-:W-:Y:S01]  /*0ea0*/  FFMA R25, R11, R25, R42 ;  /* 0x000000190b197223 */ /* 0x000fe2000000002a */
[----:B------:R-:W-:Y:S01]  /*0eb0*/  SHF.L.U64.HI R26, R31, 0x6, R30 ;  /* 0x000000061f1a7819 */ /* 0x000fe2000001021e */
[----:B------:R0:W2:Y:S01]  /*0ec0*/  LDG.E.EL R42, desc[UR4][R44.64] ;  /* 0x000000042c2a7981 */ /* 0x0000a2000c2e1900 */
[----:B------:R-:W-:-:S04]  /*0ed0*/  IADD3 R30, P0, R27, R2, RZ ;  /* 0x000000021b1e7210 */ /* 0x000fc80007f1e0ff */
[----:B------:R-:W-:Y:S02]  /*0ee0*/  IADD3.X R31, R28, R4, RZ, P0, !PT ;  /* 0x000000041c1f7210 */ /* 0x000fe400007fe4ff */
[----:B0-----:R-:W-:-:S04]  /*0ef0*/  IADD3 R44, P1, R23, R2, RZ ;  /* 0x00000002172c7210 */ /* 0x001fc80007f3e0ff */
[----:B------:R-:W-:Y:S02]  /*0f00*/  IADD3.X R45, R26, R4, RZ, P1, !PT ;  /* 0x000000041a2d7210 */ /* 0x000fe40000ffe4ff */
[----:B------:R-:W-:Y:S02]  /*0f10*/  IADD3 R4, P0, R20, R27, RZ ;  /* 0x0000001b14047210 */ /* 0x000fe40007f1e0ff */
[----:B------:R-:W-:Y:S01]  /*0f20*/  IADD3 R2, P1, R23, R20, RZ ;  /* 0x0000001417027210 */ /* 0x000fe20007f3e0ff */
[----:B------:R-:W-:Y:S01]  /*0f30*/  IMAD.SHL.U32 R29, R5, 0x100, RZ ;  /* 0x00000100051d7824 */ /* 0x000fe200078e00ff */
[----:B------:R-:W-:Y:S02]  /*0f40*/  IADD3.X R5, R3, R28, RZ, P0, !PT ;  /* 0x0000001c03057210 */ /* 0x000fe400007fe4ff */
[----:B------:R-:W-:-:S03]  /*0f50*/  IADD3.X R3, R26, R3, RZ, P1, !PT ;  /* 0x000000031a037210 */ /* 0x000fc60000ffe4ff */
[----:B------:R-:W-:Y:S01]  /*0f60*/  IMAD.WIDE R46, R29, 0x4, R2 ;  /* 0x000000041d2e7825 */ /* 0x000fe200078e0202 */
[----:B------:R-:W-:-:S05]  /*0f70*/  IADD3 R2, P0, R27, R24, RZ ;  /* 0x000000181b027210 */ /* 0x000fca0007f1e0ff */
[----:B------:R-:W-:Y:S02]  /*0f80*/  IMAD.X R3, R28, 0x1, R39, P0 ;  /* 0x000000011c037824 */ /* 0x000fe400000e0627 */
[----:B------:R-:W-:Y:S01]  /*0f90*/  IMAD.WIDE R52, R29, 0x4, R2 ;  /* 0x000000041d347825 */ /* 0x000fe200078e0202 */
[----:B------:R-:W-:-:S03]  /*0fa0*/  IADD3 R2, P0, R32, R27, RZ ;  /* 0x0000001b20027210 */ /* 0x000fc60007f1e0ff */
[C---:B------:R-:W-:Y:S01]  /*0fb0*/  IMAD.WIDE R48, R29.reuse, 0x4, R4 ;  /* 0x000000041d307825 */ /* 0x040fe200078e0204 */
[----:B------:R-:W-:Y:S02]  /*0fc0*/  IADD3.X R3, R33, R28, RZ, P0, !PT ;  /* 0x0000001c21037210 */ /* 0x000fe400007fe4ff */
[----:B------:R-:W-:Y:S01]  /*0fd0*/  IADD3 R4, P1, R23, R24, RZ ;  /* 0x0000001817047210 */ /* 0x000fe20007f3e0ff */
[C---:B------:R-:W-:Y:S01]  /*0fe0*/  IMAD.WIDE R50, R29.reuse, 0x4, R30 ;  /* 0x000000041d327825 */ /* 0x040fe200078e021e */
[----:B------:R0:W3:Y:S02]  /*0ff0*/  LDG.E.EL R20, desc[UR4][R48.64] ;  /* 0x0000000430147981 */ /* 0x0000e4000c2e1900 */
[----:B------:R-:W-:Y:S02]  /*1000*/  IADD3.X R5, R26, R39, RZ, P1, !PT ;  /* 0x000000271a057210 */ /* 0x000fe40000ffe4ff */
[----:B------:R-:W-:Y:S01]  /*1010*/  IADD3 R32, P1, R23, R32, RZ ;  /* 0x0000002017207210 */ /* 0x000fe20007f3e0ff */
[----:B------:R1:W4:Y:S01]  /*1020*/  LDG.E.EL R30, desc[UR4][R50.64] ;  /* 0x00000004321e7981 */ /* 0x000322000c2e1900 */
[----:B------:R-:W-:-:S03]  /*1030*/  IMAD.WIDE R44, R29, 0x4, R44 ;  /* 0x000000041d2c7825 */ /* 0x000fc600078e022c */
[----:B------:R5:W4:Y:S01]  /*1040*/  LDG.E.EL R39, desc[UR4][R52.64] ;  /* 0x0000000434277981 */ /* 0x000b22000c2e1900 */
[C---:B0-----:R-:W-:Y:S01]  /*1050*/  IMAD.WIDE R48, R29.reuse, 0x4, R2 ;  /* 0x000000041d307825 */ /* 0x041fe200078e0202 */
[----:B------:R-:W-:Y:S02]  /*1060*/  IADD3 R2, P0, R27, R12, RZ ;  /* 0x0000000c1b027210 */ /* 0x000fe40007f1e0ff */
[----:B------:R0:W4:Y:S01]  /*1070*/  LDG.E.EL R31, desc[UR4][R46.64] ;  /* 0x000000042e1f7981 */ /* 0x000122000c2e1900 */
[----:B------:R-:W-:Y:S01]  /*1080*/  IMAD.X R33, R26, 0x1, R33, P1 ;  /* 0x000000011a217824 */ /* 0x000fe200008e0621 */
[----:B------:R-:W-:Y:S01]  /*1090*/  IADD3.X R3, R28, R17, RZ, P0, !PT ;  /* 0x000000111c037210 */ /* 0x000fe200007fe4ff */
[C---:B-1----:R-:W-:Y:S01]  /*10a0*/  IMAD.WIDE R50, R29.reuse, 0x4, R4 ;  /* 0x000000041d327825 */ /* 0x042fe200078e0204 */
[----:B------:R-:W-:Y:S01]  /*10b0*/  IADD3 R4, P1, R23, R12, RZ ;  /* 0x0000000c17047210 */ /* 0x000fe20007f3e0ff */
[----:B------:R-:W4:Y:S02]  /*10c0*/  LDG.E.EL R44, desc[UR4][R44.64] ;  /* 0x000000042c2c7981 */ /* 0x000f24000c2e1900 */
[C---:B-----5:R-:W-:Y:S01]  /*10d0*/  IMAD.WIDE R52, R29.reuse, 0x4, R2 ;  /* 0x000000041d347825 */ /* 0x060fe200078e0202 */
[----:B------:R-:W-:Y:S01]  /*10e0*/  IADD3.X R5, R26, R17, RZ, P1, !PT ;  /* 0x000000111a057210 */ /* 0x000fe20000ffe4ff */
[----:B------:R1:W5:Y:S01]  /*10f0*/  LDG.E.EL R24, desc[UR4][R50.64] ;  /* 0x0000000432187981 */ /* 0x000362000c2e1900 */
[----:B------:R-:W-:Y:S01]  /*1100*/  IADD3 R2, P0, R40, R27, RZ ;  /* 0x0000001b28027210 */ /* 0x000fe20007f1e0ff */
[----:B0-----:R-:W-:Y:S01]  /*1110*/  IMAD.WIDE R46, R29, 0x4, R32 ;  /* 0x000000041d2e7825 */ /* 0x001fe200078e0220 */
[----:B------:R-:W-:Y:S01]  /*1120*/  IADD3 R40, P3, R23, R40, RZ ;  /* 0x0000002817287210 */ /* 0x000fe20007f7e0ff */
[----:B------:R-:W5:Y:S02]  /*1130*/  LDG.E.EL R32, desc[UR4][R48.64] ;  /* 0x0000000430207981 */ /* 0x000f64000c2e1900 */
[----:B------:R-:W-:-:S02]  /*1140*/  IMAD.X R3, R41, 0x1, R28, P0 ;  /* 0x0000000129037824 */ /* 0x000fc400000e061c */
[----:B------:R0:W5:Y:S01]  /*1150*/  LDG.E.EL R33, desc[UR4][R46.64] ;  /* 0x000000042e217981 */ /* 0x000162000c2e1900 */
[C---:B-1----:R-:W-:Y:S01]  /*1160*/  IMAD.WIDE R50, R29.reuse, 0x4, R4 ;  /* 0x000000041d327825 */ /* 0x042fe200078e0204 */
[----:B------:R-:W-:Y:S02]  /*1170*/  IADD3 R4, P0, R27, R16, RZ ;  /* 0x000000101b047210 */ /* 0x000fe40007f1e0ff */
[----:B------:R1:W5:Y:S04]  /*1180*/  LDG.E.EL R45, desc[UR4][R14.64] ;  /* 0x000000040e2d7981 */ /* 0x000368000c2e1900 */
[----:B------:R-:W5:Y:S01]  /*1190*/  LDG.E.EL R12, desc[UR4][R52.64] ;  /* 0x00000004340c7981 */ /* 0x000f62000c2e1900 */
[----:B0-----:R-:W-:Y:S02]  /*11a0*/  IADD3 R46, P1, R18, R27, RZ ;  /* 0x0000001b122e7210 */ /* 0x001fe40007f3e0ff */
[----:B------:R-:W-:Y:S01]  /*11b0*/  IADD3 R18, P4, R23, R18, RZ ;  /* 0x0000001217127210 */ /* 0x000fe20007f9e0ff */
[----:B------:R-:W-:Y:S01]  /*11c0*/  IMAD.X R41, R26, 0x1, R41, P3 ;  /* 0x000000011a297824 */ /* 0x000fe200018e0629 */
[----:B-1----:R-:W-:Y:S01]  /*11d0*/  IADD3 R14, P2, R23, R16, RZ ;  /* 0x00000010170e7210 */ /* 0x002fe20007f5e0ff */
[----:B------:R-:W-:Y:S01]  /*11e0*/  IMAD.WIDE R2, R29, 0x4, R2 ;  /* 0x000000041d027825 */ /* 0x000fe200078e0202 */
[----:B------:R-:W-:Y:S01]  /*11f0*/  IADD3.X R5, R28, R19, RZ, P0, !PT ;  /* 0x000000131c057210 */ /* 0x000fe200007fe4ff */
[----:B------:R-:W5:Y:S01]  /*1200*/  LDG.E.EL R17, desc[UR4][R50.64] ;  /* 0x0000000432117981 */ /* 0x000f62000c2e1900 */
[----:B------:R-:W-:-:S02]  /*1210*/  IADD3.X R15, R26, R19, RZ, P2, !PT ;  /* 0x000000131a0f7210 */ /* 0x000fc400017fe4ff */
[----:B------:R-:W-:Y:S01]  /*1220*/  IADD3.X R47, R43, R28, RZ, P1, !PT ;  /* 0x0000001c2b2f7210 */ /* 0x000fe20000ffe4ff */
[C---:B------:R-:W-:Y:S01]  /*1230*/  IMAD.WIDE R40, R29.reuse, 0x4, R40 ;  /* 0x000000041d287825 */ /* 0x040fe200078e0228 */
[----:B------:R-:W-:Y:S01]  /*1240*/  IADD3.X R19, R26, R43, RZ, P4, !PT ;  /* 0x0000002b1a137210 */ /* 0x000fe200027fe4ff */
[----:B------:R4:W5:Y:S01]  /*1250*/  LDG.E.EL R2, desc[UR4][R2.64] ;  /* 0x0000000402027981 */ /* 0x000962000c2e1900 */
[----:B------:R-:W0:Y:S01]  /*1260*/  LDC.64 R26, c[0x0][0x210] ;  /* 0x00008400ff1a7b82 */ /* 0x000e220000000a00 */
[C---:B------:R-:W-:Y:S02]  /*1270*/  IMAD.WIDE R4, R29.reuse, 0x4, R4 ;  /* 0x000000041d047825 */ /* 0x040fe400078e0204 */
[----:B------:R-:W5:Y:S02]  /*1280*/  LDG.E.EL R40, desc[UR4][R40.64] ;  /* 0x0000000428287981 */ /* 0x000f64000c2e1900 */
[C---:B------:R-:W-:Y:S02]  /*1290*/  IMAD.WIDE R14, R29.reuse, 0x4, R14 ;  /* 0x000000041d0e7825 */ /* 0x040fe400078e020e */
[----:B------:R1:W5:Y:S02]  /*12a0*/  LDG.E.EL R4, desc[UR4][R4.64] ;  /* 0x0000000404047981 */ /* 0x000364000c2e1900 */
[----:B------:R-:W-:-:S02]  /*12b0*/  IMAD.WIDE R46, R29, 0x4, R46 ;  /* 0x000000041d2e7825 */ /* 0x000fc400078e022e */
[----:B------:R0:W5:Y:S02]  /*12c0*/  LDG.E.EL R14, desc[UR4][R14.64] ;  /* 0x000000040e0e7981 */ /* 0x000164000c2e1900 */
[----:B------:R-:W-:Y:S02]  /*12d0*/  IMAD.WIDE R18, R29, 0x4, R18 ;  /* 0x000000041d127825 */ /* 0x000fe400078e0212 */
[----:B------:R-:W5:Y:S04]  /*12e0*/  LDG.E.EL R46, desc[UR4][R46.64] ;  /* 0x000000042e2e7981 */ /* 0x000f68000c2e1900 */
[----:B------:R-:W5:Y:S01]  /*12f0*/  LDG.E.EL R18, desc[UR4][R18.64] ;  /* 0x0000000412127981 */ /* 0x000f62000c2e1900 */
[----:B------:R-:W-:Y:S01]  /*1300*/  FADD R38, -R35, R38 ;  /* 0x0000002623267221 */ /* 0x000fe20000000100 */
[----:B0-----:R-:W-:-:S04]  /*1310*/  IMAD.WIDE R26, R0, 0x4, R26 ;  /* 0x00000004001a7825 */ /* 0x001fc800078e021a */
[----:B--2---:R-:W-:Y:S01]  /*1320*/  FADD R42, R21, R42 ;  /* 0x0000002a152a7221 */ /* 0x004fe20000000000 */
[C---:B---3--:R-:W-:Y:S01]  /*1330*/  FADD R20, R7.reuse, R20 ;  /* 0x0000001407147221 */ /* 0x048fe20000000000 */
[C---:B----4-:R-:W-:Y:S01]  /*1340*/  FADD R3, R7.reuse, R30 ;  /* 0x0000001e07037221 */ /* 0x050fe20000000000 */
[----:B------:R-:W-:-:S03]  /*1350*/  FADD R30, R7, R39 ;  /* 0x00000027071e7221 */ /* 0x000fc60000000000 */
[----:B-1----:R-:W-:Y:S01]  /*1360*/  FADD R5, -R3, R20 ;  /* 0x0000001403057221 */ /* 0x002fe20000000100 */
[----:B------:R-:W-:-:S03]  /*1370*/  FADD R28, R7, R31 ;  /* 0x0000001f071c7221 */ /* 0x000fc60000000000 */
[----:B------:R-:W-:Y:S01]  /*1380*/  FFMA R3, R8, R5, R3 ;  /* 0x0000000508037223 */ /* 0x000fe20000000003 */
[C---:B-----5:R-:W-:Y:S01]  /*1390*/  FADD R24, R7.reuse, R24 ;  /* 0x0000001807187221 */ /* 0x060fe20000000000 */
[C---:B------:R-:W-:Y:S01]  /*13a0*/  FADD R15, R7.reuse, R32 ;  /* 0x00000020070f7221 */ /* 0x040fe20000000000 */
[----:B------:R-:W-:-:S03]  /*13b0*/  FADD R33, R7, R33 ;  /* 0x0000002107217221 */ /* 0x000fc60000000000 */
[----:B------:R-:W-:Y:S01]  /*13c0*/  FADD R15, -R30, R15 ;  /* 0x0000000f1e0f7221 */ /* 0x000fe20000000100 */
[----:B------:R-:W-:Y:S01]  /*13d0*/  FADD R45, R21, R45 ;  /* 0x0000002d152d7221 */ /* 0x000fe20000000000 */
[----:B------:R-:W-:Y:S01]  /*13e0*/  FADD R21, R7, R44 ;  /* 0x0000002c07157221 */ /* 0x000fe20000000000 */
[----:B------:R-:W-:Y:S01]  /*13f0*/  FADD R33, -R24, R33 ;  /* 0x0000002118217221 */ /* 0x000fe20000000100 */
[----:B------:R-:W-:Y:S02]  /*1400*/  FFMA R5, R9, R15, R30 ;  /* 0x0000000f09057223 */ /* 0x000fe4000000001e */
[----:B------:R-:W-:Y:S01]  /*1410*/  FADD R20, -R21, R28 ;  /* 0x0000001c15147221 */ /* 0x000fe20000000100 */
[----:B------:R-:W-:Y:S01]  /*1420*/  FFMA R24, R9, R33, R24 ;  /* 0x0000002109187223 */ /* 0x000fe20000000018 */
[C---:B------:R-:W-:Y:S02]  /*1430*/  FADD R9, R7.reuse, R12 ;  /* 0x0000000c07097221 */ /* 0x040fe40000000000 */
[----:B------:R-:W-:Y:S01]  /*1440*/  FFMA R20, R8, R20, R21 ;  /* 0x0000001408147223 */ /* 0x000fe20000000015 */
[C---:B------:R-:W-:Y:S01]  /*1450*/  FADD R17, R7.reuse, R17 ;  /* 0x0000001107117221 */ /* 0x040fe20000000000 */
[----:B------:R-:W-:Y:S01]  /*1460*/  FADD R16, -R42, R45 ;  /* 0x0000002d2a107221 */ /* 0x000fe20000000100 */
[C---:B------:R-:W-:Y:S01]  /*1470*/  FADD R2, R7.reuse, R2 ;  /* 0x0000000207027221 */ /* 0x040fe20000000000 */
[C---:B------:R-:W-:Y:S01]  /*1480*/  FADD R40, R7.reuse, R40 ;  /* 0x0000002807287221 */ /* 0x040fe20000000000 */
[C---:B------:R-:W-:Y:S01]  /*1490*/  FADD R4, R7.reuse, R4 ;  /* 0x0000000407047221 */ /* 0x040fe20000000000 */
[C---:B------:R-:W-:Y:S01]  /*14a0*/  FADD R14, R7.reuse, R14 ;  /* 0x0000000e070e7221 */ /* 0x040fe20000000000 */
[----:B------:R-:W-:Y:S01]  /*14b0*/  FADD R15, R7, R46 ;  /* 0x0000002e070f7221 */ /* 0x000fe20000000000 */
[----:B------:R-:W-:Y:S01]  /*14c0*/  FADD R40, -R17, R40 ;  /* 0x0000002811287221 */ /* 0x000fe20000000100 */
[----:B------:R-:W-:-:S02]  /*14d0*/  FADD R7, R7, R18 ;  /* 0x0000001207077221 */ /* 0x000fc40000000000 */
[----:B------:R-:W-:Y:S01]  /*14e0*/  FADD R8, -R4, R15 ;  /* 0x0000000f04087221 */ /* 0x000fe20000000100 */
[----:B------:R-:W-:Y:S01]  /*14f0*/  FADD R2, -R9, R2 ;  /* 0x0000000209027221 */ /* 0x000fe20000000100 */
[----:B------:R-:W-:Y:S01]  /*1500*/  FADD R15, -R14, R7 ;  /* 0x000000070e0f7221 */ /* 0x000fe20000000100 */
[C---:B------:R-:W-:Y:S01]  /*1510*/  FFMA R40, R10.reuse, R40, R17 ;  /* 0x000000280a287223 */ /* 0x040fe20000000011 */
[C---:B------:R-:W-:Y:S01]  /*1520*/  FFMA R16, R11.reuse, R16, R42 ;  /* 0x000000100b107223 */ /* 0x040fe2000000002a */
[----:B------:R-:W-:Y:S01]  /*1530*/  FFMA R7, R10, R2, R9 ;  /* 0x000000020a077223 */ /* 0x000fe20000000009 */
[C---:B------:R-:W-:Y:S01]  /*1540*/  FFMA R17, R11.reuse, R8, R4 ;  /* 0x000000080b117223 */ /* 0x040fe20000000004 */
[----:B------:R-:W-:Y:S01]  /*1550*/  FFMA R14, R11, R15, R14 ;  /* 0x0000000f0b0e7223 */ /* 0x000fe2000000000e */
[----:B------:R-:W-:Y:S01]  /*1560*/  FADD R8, -R37, R34 ;  /* 0x0000002225087221 */ /* 0x000fe20000000100 */
[----:B------:R-:W-:Y:S01]  /*1570*/  FADD R10, -R13, R22 ;  /* 0x000000160d0a7221 */ /* 0x000fe20000000100 */
[----:B------:R-:W-:Y:S01]  /*1580*/  FADD R16, -R25, R16 ;  /* 0x0000001019107221 */ /* 0x000fe20000000100 */
[----:B------:R-:W-:Y:S01]  /*1590*/  FADD R20, -R3, R20 ;  /* 0x0000001403147221 */ /* 0x000fe20000000100 */
[----:B------:R-:W-:Y:S01]  /*15a0*/  FADD R24, -R5, R24 ;  /* 0x0000001805187221 */ /* 0x000fe20000000100 */
[----:B------:R-:W-:Y:S01]  /*15b0*/  FADD R40, -R7, R40 ;  /* 0x0000002807287221 */ /* 0x000fe20000000100 */
[----:B------:R-:W-:Y:S01]  /*15c0*/  FADD R14, -R17, R14 ;  /* 0x0000000e110e7221 */ /* 0x000fe20000000100 */
[C---:B------:R-:W-:Y:S01]  /*15d0*/  FFMA R8, R6.reuse, R8, R37 ;  /* 0x0000000806087223 */ /* 0x040fe20000000025 */
[C---:B------:R-:W-:Y:S01]  /*15e0*/  FFMA R9, R6.reuse, R38, R35 ;  /* 0x0000002606097223 */ /* 0x040fe20000000023 */
[C---:B------:R-:W-:Y:S01]  /*15f0*/  FFMA R10, R6.reuse, R10, R13 ;  /* 0x0000000a060a7223 */ /* 0x040fe2000000000d */
[----:B------:R-:W-:Y:S01]  /*1600*/  FFMA R11, R6, R16, R25 ;  /* 0x00000010060b7223 */ /* 0x000fe20000000019 */
[C---:B------:R-:W-:Y:S01]  /*1610*/  FFMA R20, R36.reuse, R20, R3 ;  /* 0x0000001424147223 */ /* 0x040fe20000000003 */
[C---:B------:R-:W-:Y:S01]  /*1620*/  FFMA R21, R36.reuse, R24, R5 ;  /* 0x0000001824157223 */ /* 0x040fe20000000005 */
[C---:B------:R-:W-:Y:S01]  /*1630*/  FFMA R22, R36.reuse, R40, R7 ;  /* 0x0000002824167223 */ /* 0x040fe20000000007 */
[----:B------:R-:W-:Y:S01]  /*1640*/  FFMA R23, R36, R14, R17 ;  /* 0x0000000e24177223 */ /* 0x000fe20000000011 */
[----:B------:R-:W-:Y:S04]  /*1650*/  STG.E.128 desc[UR4][R26.64], R8 ;  /* 0x000000081a007986 */ /* 0x000fe8000c101d04 */
[----:B------:R-:W-:Y:S01]  /*1660*/  STG.E.128 desc[UR4][R26.64+0x800], R20 ;  /* 0x000800141a007986 */ /* 0x000fe2000c101d04 */
[----:B------:R-:W-:Y:S05]  /*1670*/  EXIT ;  /* 0x000000000000794d */ /* 0x000fea0003800000 */
.L_x_0:
[----:B------:R-:W-:-:S00]  /*1680*/  BRA `(.L_x_0) ;  /* 0xfffffffc00fc7947 */ /* 0x000fc0000383ffff */
[----:B------:R-:W-:-:S00]  /*1690*/  NOP ;  /* 0x0000000000007918 */ /* 0x000fc00000000000 */
        /* <DEDUP_REMOVED lines=14> */
.L_x_1:


//--------------------- .nv.constant0.triton_poi_fused__unsafe_index_add_convolution_mul_sub_34 --------------------------
	.section	.nv.constant0.triton_poi_fused__unsafe_index_add_convolution_mul_sub_34,"a",@progbits
	.sectionflags	@""
	.align	4
.nv.constant0.triton_poi_fused__unsafe_index_add_convolution_mul_sub_34:
	.zero		604
